//
// Generated by NVIDIA NVVM Compiler
//
// Compiler Build ID: CL-36424714
// Cuda compilation tools, release 13.0, V13.0.88
// Based on NVVM 20.0.0
//

.version 9.0
.target sm_100
.address_size 64

	// .globl	kaufmanstop_axpy_row_f32

.visible .entry kaufmanstop_axpy_row_f32(
	.param .u64 .ptr .align 1 kaufmanstop_axpy_row_f32_param_0,
	.param .u64 .ptr .align 1 kaufmanstop_axpy_row_f32_param_1,
	.param .u64 .ptr .align 1 kaufmanstop_axpy_row_f32_param_2,
	.param .u32 kaufmanstop_axpy_row_f32_param_3,
	.param .f32 kaufmanstop_axpy_row_f32_param_4,
	.param .u32 kaufmanstop_axpy_row_f32_param_5,
	.param .u32 kaufmanstop_axpy_row_f32_param_6,
	.param .u64 .ptr .align 1 kaufmanstop_axpy_row_f32_param_7
)
{
	.reg .pred 	%p<4>;
	.reg .b32 	%r<9>;
	.reg .b32 	%f<8>;
	.reg .b64 	%rd<18>;

	ld.param.u64 	%rd2, [kaufmanstop_axpy_row_f32_param_0];
	ld.param.u64 	%rd3, [kaufmanstop_axpy_row_f32_param_1];
	ld.param.u64 	%rd4, [kaufmanstop_axpy_row_f32_param_2];
	ld.param.u32 	%r4, [kaufmanstop_axpy_row_f32_param_3];
	ld.param.f32 	%f4, [kaufmanstop_axpy_row_f32_param_4];
	ld.param.u32 	%r2, [kaufmanstop_axpy_row_f32_param_5];
	ld.param.u32 	%r3, [kaufmanstop_axpy_row_f32_param_6];
	ld.param.u64 	%rd5, [kaufmanstop_axpy_row_f32_param_7];
	cvta.to.global.u64 	%rd1, %rd5;
	mov.u32 	%r5, %ctaid.x;
	mov.u32 	%r6, %ntid.x;
	mov.u32 	%r7, %tid.x;
	mad.lo.s32 	%r1, %r5, %r6, %r7;
	setp.ge.s32 	%p1, %r1, %r4;
	@%p1 bra 	$L__BB0_7;
	setp.ge.s32 	%p2, %r1, %r2;
	@%p2 bra 	$L__BB0_3;
	mul.wide.s32 	%rd16, %r1, 4;
	add.s64 	%rd17, %rd1, %rd16;
	mov.b32 	%r8, 2147483647;
	st.global.u32 	[%rd17], %r8;
	bra.uni 	$L__BB0_7;
$L__BB0_3:
	setp.eq.s32 	%p3, %r3, 0;
	@%p3 bra 	$L__BB0_5;
	cvta.to.global.u64 	%rd6, %rd3;
	mul.wide.s32 	%rd7, %r1, 4;
	add.s64 	%rd8, %rd6, %rd7;
	ld.global.nc.f32 	%f7, [%rd8];
	bra.uni 	$L__BB0_6;
$L__BB0_5:
	cvta.to.global.u64 	%rd9, %rd2;
	mul.wide.s32 	%rd10, %r1, 4;
	add.s64 	%rd11, %rd9, %rd10;
	ld.global.nc.f32 	%f7, [%rd11];
$L__BB0_6:
	cvta.to.global.u64 	%rd12, %rd4;
	mul.wide.s32 	%rd13, %r1, 4;
	add.s64 	%rd14, %rd12, %rd13;
	ld.global.nc.f32 	%f5, [%rd14];
	fma.rn.f32 	%f6, %f4, %f5, %f7;
	add.s64 	%rd15, %rd1, %rd13;
	st.global.f32 	[%rd15], %f6;
$L__BB0_7:
	ret;

}
	// .globl	kaufmanstop_many_series_one_param_time_major_f32
.visible .entry kaufmanstop_many_series_one_param_time_major_f32(
	.param .u64 .ptr .align 1 kaufmanstop_many_series_one_param_time_major_f32_param_0,
	.param .u64 .ptr .align 1 kaufmanstop_many_series_one_param_time_major_f32_param_1,
	.param .u64 .ptr .align 1 kaufmanstop_many_series_one_param_time_major_f32_param_2,
	.param .u64 .ptr .align 1 kaufmanstop_many_series_one_param_time_major_f32_param_3,
	.param .u32 kaufmanstop_many_series_one_param_time_major_f32_param_4,
	.param .u32 kaufmanstop_many_series_one_param_time_major_f32_param_5,
	.param .f32 kaufmanstop_many_series_one_param_time_major_f32_param_6,
	.param .u32 kaufmanstop_many_series_one_param_time_major_f32_param_7,
	.param .u32 kaufmanstop_many_series_one_param_time_major_f32_param_8,
	.param .u64 .ptr .align 1 kaufmanstop_many_series_one_param_time_major_f32_param_9
)
{
	.reg .pred 	%p<4>;
	.reg .b32 	%r<17>;
	.reg .b32 	%f<8>;
	.reg .b64 	%rd<22>;

	ld.param.u64 	%rd2, [kaufmanstop_many_series_one_param_time_major_f32_param_0];
	ld.param.u64 	%rd3, [kaufmanstop_many_series_one_param_time_major_f32_param_1];
	ld.param.u64 	%rd4, [kaufmanstop_many_series_one_param_time_major_f32_param_2];
	ld.param.u64 	%rd5, [kaufmanstop_many_series_one_param_time_major_f32_param_3];
	ld.param.u32 	%r2, [kaufmanstop_many_series_one_param_time_major_f32_param_4];
	ld.param.u32 	%r5, [kaufmanstop_many_series_one_param_time_major_f32_param_5];
	ld.param.f32 	%f4, [kaufmanstop_many_series_one_param_time_major_f32_param_6];
	ld.param.u32 	%r3, [kaufmanstop_many_series_one_param_time_major_f32_param_7];
	ld.param.u32 	%r4, [kaufmanstop_many_series_one_param_time_major_f32_param_8];
	ld.param.u64 	%rd6, [kaufmanstop_many_series_one_param_time_major_f32_param_9];
	cvta.to.global.u64 	%rd1, %rd6;
	mov.u32 	%r6, %ctaid.x;
	mov.u32 	%r7, %ntid.x;
	mov.u32 	%r8, %tid.x;
	mad.lo.s32 	%r1, %r6, %r7, %r8;
	mul.lo.s32 	%r9, %r5, %r2;
	setp.ge.s32 	%p1, %r1, %r9;
	@%p1 bra 	$L__BB1_7;
	cvta.to.global.u64 	%rd7, %rd5;
	div.s32 	%r10, %r1, %r2;
	mul.lo.s32 	%r11, %r10, %r2;
	sub.s32 	%r12, %r1, %r11;
	mul.wide.s32 	%rd8, %r12, 4;
	add.s64 	%rd9, %rd7, %rd8;
	ld.global.nc.u32 	%r13, [%rd9];
	add.s32 	%r14, %r4, %r13;
	add.s32 	%r15, %r14, -1;
	setp.ge.s32 	%p2, %r10, %r15;
	@%p2 bra 	$L__BB1_3;
	mul.wide.s32 	%rd20, %r1, 4;
	add.s64 	%rd21, %rd1, %rd20;
	mov.b32 	%r16, 2147483647;
	st.global.u32 	[%rd21], %r16;
	bra.uni 	$L__BB1_7;
$L__BB1_3:
	setp.eq.s32 	%p3, %r3, 0;
	@%p3 bra 	$L__BB1_5;
	cvta.to.global.u64 	%rd10, %rd3;
	mul.wide.s32 	%rd11, %r1, 4;
	add.s64 	%rd12, %rd10, %rd11;
	ld.global.nc.f32 	%f7, [%rd12];
	bra.uni 	$L__BB1_6;
$L__BB1_5:
	cvta.to.global.u64 	%rd13, %rd2;
	mul.wide.s32 	%rd14, %r1, 4;
	add.s64 	%rd15, %rd13, %rd14;
	ld.global.nc.f32 	%f7, [%rd15];
$L__BB1_6:
	cvta.to.global.u64 	%rd16, %rd4;
	mul.wide.s32 	%rd17, %r1, 4;
	add.s64 	%rd18, %rd16, %rd17;
	ld.global.nc.f32 	%f5, [%rd18];
	fma.rn.f32 	%f6, %f4, %f5, %f7;
	add.s64 	%rd19, %rd1, %rd17;
	st.global.f32 	[%rd19], %f6;
$L__BB1_7:
	ret;

}


// ===== COMPILED SASS (sm_100) =====

	.target	sm_100

	.elftype	@"ET_EXEC"


//--------------------- .note.nv.tkinfo           --------------------------
	.section	.note.nv.tkinfo,"",@"SHT_NOTE"
	.sectionflags	@"SHF_NOTE_NV_TKINFO"
	.tkinfo
        /*0018*/ 	.word	0x00000002
        /*0030*/ 	.string	""
        /*0030*/ 	.string	"ptxas"
        /*0030*/ 	.string	"Cuda compilation tools, release 13.0, V13.0.88"
        /*0030*/ 	.string	"Build cuda_13.0.r13.0/compiler.36424714_0"
        /*0030*/ 	.string	"-arch sm_100 -m 64 "



//--------------------- .note.nv.cuinfo           --------------------------
	.section	.note.nv.cuinfo,"",@"SHT_NOTE"
	.sectionflags	@"SHF_NOTE_NV_CUINFO"
        /*0018*/ 	.short	0x0002
        /*001a*/ 	.short	0x0064
        /*001c*/ 	.short	0x0082
	.zero		2


//--------------------- .nv.info                  --------------------------
	.section	.nv.info,"",@"SHT_CUDA_INFO"
	.align	4


	//----- nvinfo : EIATTR_REGCOUNT
	.align		4
        /*0000*/ 	.byte	0x04, 0x2f
        /*0002*/ 	.short	(.L_1 - .L_0)
	.align		4
.L_0:
        /*0004*/ 	.word	index@(kaufmanstop_axpy_row_f32)
        /*0008*/ 	.word	0x0000000e


	//----- nvinfo : EIATTR_FRAME_SIZE
	.align		4
.L_1:
        /*000c*/ 	.byte	0x04, 0x11
        /*000e*/ 	.short	(.L_3 - .L_2)
	.align		4
.L_2:
        /*0010*/ 	.word	index@(kaufmanstop_axpy_row_f32)
        /*0014*/ 	.word	0x00000000


	//----- nvinfo : EIATTR_REGCOUNT
	.align		4
.L_3:
        /*0018*/ 	.byte	0x04, 0x2f
        /*001a*/ 	.short	(.L_5 - .L_4)
	.align		4
.L_4:
        /*001c*/ 	.word	index@(kaufmanstop_many_series_one_param_time_major_f32)
        /*0020*/ 	.word	0x0000000e


	//----- nvinfo : EIATTR_FRAME_SIZE
	.align		4
.L_5:
        /*0024*/ 	.byte	0x04, 0x11
        /*0026*/ 	.short	(.L_7 - .L_6)
	.align		4
.L_6:
        /*0028*/ 	.word	index@(kaufmanstop_many_series_one_param_time_major_f32)
        /*002c*/ 	.word	0x00000000


	//----- nvinfo : EIATTR_MIN_STACK_SIZE
	.align		4
.L_7:
        /*0030*/ 	.byte	0x04, 0x12
        /*0032*/ 	.short	(.L_9 - .L_8)
	.align		4
.L_8:
        /*0034*/ 	.word	index@(kaufmanstop_many_series_one_param_time_major_f32)
        /*0038*/ 	.word	0x00000000


	//----- nvinfo : EIATTR_MIN_STACK_SIZE
	.align		4
.L_9:
        /*003c*/ 	.byte	0x04, 0x12
        /*003e*/ 	.short	(.L_11 - .L_10)
	.align		4
.L_10:
        /*0040*/ 	.word	index@(kaufmanstop_axpy_row_f32)
        /*0044*/ 	.word	0x00000000
.L_11:


//--------------------- .nv.compat                --------------------------
	.section	.nv.compat,"",@"SHT_CUDA_COMPAT_INFO"
	.align	4
        /*0000*/ 	.byte	0x02, 0x09, 0x00, 0x00, 0x02, 0x02, 0x01, 0x00, 0x02, 0x05, 0x05, 0x00, 0x03, 0x07, 0x01, 0x01
        /*0010*/ 	.byte	0x02, 0x03, 0x00, 0x00, 0x02, 0x06, 0x01, 0x00, 0x04, 0x0b, 0x08, 0x00, 0x09, 0x00, 0x00, 0x00
        /*0020*/ 	.byte	0x00, 0x00, 0x00, 0x00


//--------------------- .nv.info.kaufmanstop_many_series_one_param_time_major_f32 --------------------------
	.section	.nv.info.kaufmanstop_many_series_one_param_time_major_f32,"",@"SHT_CUDA_INFO"
	.sectionflags	@""
	.align	4


	//----- nvinfo : EIATTR_CUDA_API_VERSION
	.align		4
        /*0000*/ 	.byte	0x04, 0x37
        /*0002*/ 	.short	(.L_13 - .L_12)
.L_12:
        /*0004*/ 	.word	0x00000082


	//----- nvinfo : EIATTR_KPARAM_INFO
	.align		4
.L_13:
        /*0008*/ 	.byte	0x04, 0x17
        /*000a*/ 	.short	(.L_15 - .L_14)
.L_14:
        /*000c*/ 	.word	0x00000000
        /*0010*/ 	.short	0x0009
        /*0012*/ 	.short	0x0038
        /*0014*/ 	.byte	0x00, 0xf5, 0x21, 0x00


	//----- nvinfo : EIATTR_KPARAM_INFO
	.align		4
.L_15:
        /*0018*/ 	.byte	0x04, 0x17
        /*001a*/ 	.short	(.L_17 - .L_16)
.L_16:
        /*001c*/ 	.word	0x00000000
        /*0020*/ 	.short	0x0008
        /*0022*/ 	.short	0x0030
        /*0024*/ 	.byte	0x00, 0xf0, 0x11, 0x00


	//----- nvinfo : EIATTR_KPARAM_INFO
	.align		4
.L_17:
        /*0028*/ 	.byte	0x04, 0x17
        /*002a*/ 	.short	(.L_19 - .L_18)
.L_18:
        /*002c*/ 	.word	0x00000000
        /*0030*/ 	.short	0x0007
        /*0032*/ 	.short	0x002c
        /*0034*/ 	.byte	0x00, 0xf0, 0x11, 0x00


	//----- nvinfo : EIATTR_KPARAM_INFO
	.align		4
.L_19:
        /*0038*/ 	.byte	0x04, 0x17
        /*003a*/ 	.short	(.L_21 - .L_20)
.L_20:
        /*003c*/ 	.word	0x00000000
        /*0040*/ 	.short	0x0006
        /*0042*/ 	.short	0x0028
        /*0044*/ 	.byte	0x00, 0xf0, 0x11, 0x00


	//----- nvinfo : EIATTR_KPARAM_INFO
	.align		4
.L_21:
        /*0048*/ 	.byte	0x04, 0x17
        /*004a*/ 	.short	(.L_23 - .L_22)
.L_22:
        /*004c*/ 	.word	0x00000000
        /*0050*/ 	.short	0x0005
        /*0052*/ 	.short	0x0024
        /*0054*/ 	.byte	0x00, 0xf0, 0x11, 0x00


	//----- nvinfo : EIATTR_KPARAM_INFO
	.align		4
.L_23:
        /*0058*/ 	.byte	0x04, 0x17
        /*005a*/ 	.short	(.L_25 - .L_24)
.L_24:
        /*005c*/ 	.word	0x00000000
        /*0060*/ 	.short	0x0004
        /*0062*/ 	.short	0x0020
        /*0064*/ 	.byte	0x00, 0xf0, 0x11, 0x00


	//----- nvinfo : EIATTR_KPARAM_INFO
	.align		4
.L_25:
        /*0068*/ 	.byte	0x04, 0x17
        /*006a*/ 	.short	(.L_27 - .L_26)
.L_26:
        /*006c*/ 	.word	0x00000000
        /*0070*/ 	.short	0x0003
        /*0072*/ 	.short	0x0018
        /*0074*/ 	.byte	0x00, 0xf5, 0x21, 0x00


	//----- nvinfo : EIATTR_KPARAM_INFO
	.align		4
.L_27:
        /*0078*/ 	.byte	0x04, 0x17
        /*007a*/ 	.short	(.L_29 - .L_28)
.L_28:
        /*007c*/ 	.word	0x00000000
        /*0080*/ 	.short	0x0002
        /*0082*/ 	.short	0x0010
        /*0084*/ 	.byte	0x00, 0xf5, 0x21, 0x00


	//----- nvinfo : EIATTR_KPARAM_INFO
	.align		4
.L_29:
        /*0088*/ 	.byte	0x04, 0x17
        /*008a*/ 	.short	(.L_31 - .L_30)
.L_30:
        /*008c*/ 	.word	0x00000000
        /*0090*/ 	.short	0x0001
        /*0092*/ 	.short	0x0008
        /*0094*/ 	.byte	0x00, 0xf5, 0x21, 0x00


	//----- nvinfo : EIATTR_KPARAM_INFO
	.align		4
.L_31:
        /*0098*/ 	.byte	0x04, 0x17
        /*009a*/ 	.short	(.L_33 - .L_32)
.L_32:
        /*009c*/ 	.word	0x00000000
        /*00a0*/ 	.short	0x0000
        /*00a2*/ 	.short	0x0000
        /*00a4*/ 	.byte	0x00, 0xf5, 0x21, 0x00


	//----- nvinfo : EIATTR_SPARSE_MMA_MASK
	.align		4
.L_33:
        /*00a8*/ 	.byte	0x03, 0x50
        /*00aa*/ 	.short	0x0000


	//----- nvinfo : EIATTR_MAXREG_COUNT
	.align		4
        /*00ac*/ 	.byte	0x03, 0x1b
        /*00ae*/ 	.short	0x00ff


	//----- nvinfo : EIATTR_MERCURY_ISA_VERSION
	.align		4
        /*00b0*/ 	.byte	0x03, 0x5f
        /*00b2*/ 	.short	0x0101


	//----- nvinfo : EIATTR_VRC_CTA_INIT_COUNT
	.align		4
        /*00b4*/ 	.byte	0x02, 0x4a
	.zero		1
	.zero		1


	//----- nvinfo : EIATTR_EXIT_INSTR_OFFSETS
	.align		4
        /*00b8*/ 	.byte	0x04, 0x1c
        /*00ba*/ 	.short	(.L_35 - .L_34)


	//   ....[0]....
.L_34:
        /*00bc*/ 	.word	0x00000080


	//   ....[1]....
        /*00c0*/ 	.word	0x000002d0


	//   ....[2]....
        /*00c4*/ 	.word	0x000003e0


	//----- nvinfo : EIATTR_CBANK_PARAM_SIZE
	.align		4
.L_35:
        /*00c8*/ 	.byte	0x03, 0x19
        /*00ca*/ 	.short	0x0040


	//----- nvinfo : EIATTR_PARAM_CBANK
	.align		4
        /*00cc*/ 	.byte	0x04, 0x0a
        /*00ce*/ 	.short	(.L_37 - .L_36)
	.align		4
.L_36:
        /*00d0*/ 	.word	index@(.nv.constant0.kaufmanstop_many_series_one_param_time_major_f32)
        /*00d4*/ 	.short	0x0380
        /*00d6*/ 	.short	0x0040


	//----- nvinfo : EIATTR_SW_WAR
	.align		4
.L_37:
        /*00d8*/ 	.byte	0x04, 0x36
        /*00da*/ 	.short	(.L_39 - .L_38)
.L_38:
        /*00dc*/ 	.word	0x00000008
.L_39:


//--------------------- .nv.info.kaufmanstop_axpy_row_f32 --------------------------
	.section	.nv.info.kaufmanstop_axpy_row_f32,"",@"SHT_CUDA_INFO"
	.sectionflags	@""
	.align	4


	//----- nvinfo : EIATTR_CUDA_API_VERSION
	.align		4
        /*0000*/ 	.byte	0x04, 0x37
        /*0002*/ 	.short	(.L_41 - .L_40)
.L_40:
        /*0004*/ 	.word	0x00000082


	//----- nvinfo : EIATTR_KPARAM_INFO
	.align		4
.L_41:
        /*0008*/ 	.byte	0x04, 0x17
        /*000a*/ 	.short	(.L_43 - .L_42)
.L_42:
        /*000c*/ 	.word	0x00000000
        /*0010*/ 	.short	0x0007
        /*0012*/ 	.short	0x0028
        /*0014*/ 	.byte	0x00, 0xf5, 0x21, 0x00


	//----- nvinfo : EIATTR_KPARAM_INFO
	.align		4
.L_43:
        /*0018*/ 	.byte	0x04, 0x17
        /*001a*/ 	.short	(.L_45 - .L_44)
.L_44:
        /*001c*/ 	.word	0x00000000
        /*0020*/ 	.short	0x0006
        /*0022*/ 	.short	0x0024
        /*0024*/ 	.byte	0x00, 0xf0, 0x11, 0x00


	//----- nvinfo : EIATTR_KPARAM_INFO
	.align		4
.L_45:
        /*0028*/ 	.byte	0x04, 0x17
        /*002a*/ 	.short	(.L_47 - .L_46)
.L_46:
        /*002c*/ 	.word	0x00000000
        /*0030*/ 	.short	0x0005
        /*0032*/ 	.short	0x0020
        /*0034*/ 	.byte	0x00, 0xf0, 0x11, 0x00


	//----- nvinfo : EIATTR_KPARAM_INFO
	.align		4
.L_47:
        /*0038*/ 	.byte	0x04, 0x17
        /*003a*/ 	.short	(.L_49 - .L_48)
.L_48:
        /*003c*/ 	.word	0x00000000
        /*0040*/ 	.short	0x0004
        /*0042*/ 	.short	0x001c
        /*0044*/ 	.byte	0x00, 0xf0, 0x11, 0x00


	//----- nvinfo : EIATTR_KPARAM_INFO
	.align		4
.L_49:
        /*0048*/ 	.byte	0x04, 0x17
        /*004a*/ 	.short	(.L_51 - .L_50)
.L_50:
        /*004c*/ 	.word	0x00000000
        /*0050*/ 	.short	0x0003
        /*0052*/ 	.short	0x0018
        /*0054*/ 	.byte	0x00, 0xf0, 0x11, 0x00


	//----- nvinfo : EIATTR_KPARAM_INFO
	.align		4
.L_51:
        /*0058*/ 	.byte	0x04, 0x17
        /*005a*/ 	.short	(.L_53 - .L_52)
.L_52:
        /*005c*/ 	.word	0x00000000
        /*0060*/ 	.short	0x0002
        /*0062*/ 	.short	0x0010
        /*0064*/ 	.byte	0x00, 0xf5, 0x21, 0x00


	//----- nvinfo : EIATTR_KPARAM_INFO
	.align		4
.L_53:
        /*0068*/ 	.byte	0x04, 0x17
        /*006a*/ 	.short	(.L_55 - .L_54)
.L_54:
        /*006c*/ 	.word	0x00000000
        /*0070*/ 	.short	0x0001
        /*0072*/ 	.short	0x0008
        /*0074*/ 	.byte	0x00, 0xf5, 0x21, 0x00


	//----- nvinfo : EIATTR_KPARAM_INFO
	.align		4
.L_55:
        /*0078*/ 	.byte	0x04, 0x17
        /*007a*/ 	.short	(.L_57 - .L_56)
.L_56:
        /*007c*/ 	.word	0x00000000
        /*0080*/ 	.short	0x0000
        /*0082*/ 	.short	0x0000
        /*0084*/ 	.byte	0x00, 0xf5, 0x21, 0x00


	//----- nvinfo : EIATTR_SPARSE_MMA_MASK
	.align		4
.L_57:
        /*0088*/ 	.byte	0x03, 0x50
        /*008a*/ 	.short	0x0000


	//----- nvinfo : EIATTR_MAXREG_COUNT
	.align		4
        /*008c*/ 	.byte	0x03, 0x1b
        /*008e*/ 	.short	0x00ff


	//----- nvinfo : EIATTR_MERCURY_ISA_VERSION
	.align		4
        /*0090*/ 	.byte	0x03, 0x5f
        /*0092*/ 	.short	0x0101


	//----- nvinfo : EIATTR_VRC_CTA_INIT_COUNT
	.align		4
        /*0094*/ 	.byte	0x02, 0x4a
	.zero		1
	.zero		1


	//----- nvinfo : EIATTR_EXIT_INSTR_OFFSETS
	.align		4
        /*0098*/ 	.byte	0x04, 0x1c
        /*009a*/ 	.short	(.L_59 - .L_58)


	//   ....[0]....
.L_58:
        /*009c*/ 	.word	0x00000070


	//   ....[1]....
        /*00a0*/ 	.word	0x000000f0


	//   ....[2]....
        /*00a4*/ 	.word	0x00000200


	//----- nvinfo : EIATTR_CBANK_PARAM_SIZE
	.align		4
.L_59:
        /*00a8*/ 	.byte	0x03, 0x19
        /*00aa*/ 	.short	0x0030


	//----- nvinfo : EIATTR_PARAM_CBANK
	.align		4
        /*00ac*/ 	.byte	0x04, 0x0a
        /*00ae*/ 	.short	(.L_61 - .L_60)
	.align		4
.L_60:
        /*00b0*/ 	.word	index@(.nv.constant0.kaufmanstop_axpy_row_f32)
        /*00b4*/ 	.short	0x0380
        /*00b6*/ 	.short	0x0030


	//----- nvinfo : EIATTR_SW_WAR
	.align		4
.L_61:
        /*00b8*/ 	.byte	0x04, 0x36
        /*00ba*/ 	.short	(.L_63 - .L_62)
.L_62:
        /*00bc*/ 	.word	0x00000008
.L_63:


//--------------------- .nv.callgraph             --------------------------
	.section	.nv.callgraph,"",@"SHT_CUDA_CALLGRAPH"
	.align	4
	.sectionentsize	8
	.align		4
        /*0000*/ 	.word	0x00000000
	.align		4
        /*0004*/ 	.word	0xffffffff
	.align		4
        /*0008*/ 	.word	0x00000000
	.align		4
        /*000c*/ 	.word	0xfffffffe
	.align		4
        /*0010*/ 	.word	0x00000000
	.align		4
        /*0014*/ 	.word	0xfffffffd
	.align		4
        /*0018*/ 	.word	0x00000000
	.align		4
        /*001c*/ 	.word	0xfffffffc


//--------------------- .text.kaufmanstop_many_series_one_param_time_major_f32 --------------------------
	.section	.text.kaufmanstop_many_series_one_param_time_major_f32,"ax",@progbits
	.align	128
        .global         kaufmanstop_many_series_one_param_time_major_f32
        .type           kaufmanstop_many_series_one_param_time_major_f32,@function
        .size           kaufmanstop_many_series_one_param_time_major_f32,(.L_x_2 - kaufmanstop_many_series_one_param_time_major_f32)
        .other          kaufmanstop_many_series_one_param_time_major_f32,@"STO_CUDA_ENTRY STV_DEFAULT"
kaufmanstop_many_series_one_param_time_major_f32:
.text.kaufmanstop_many_series_one_param_time_major_f32:
[----:B------:R-:W-:Y:S01]  /*0000*/  LDC R1, c[0x0][0x37c] ;  /* 0x0000df00ff017b82 */ /* 0x000fe20000000800 */
[----:B------:R-:W0:Y:S07]  /*0010*/  S2R R0, SR_TID.X ;  /* 0x0000000000007919 */ /* 0x000e2e0000002100 */
[----:B------:R-:W0:Y:S08]  /*0020*/  S2UR UR4, SR_CTAID.X ;  /* 0x00000000000479c3 */ /* 0x000e300000002500 */
[----:B------:R-:W0:Y:S08]  /*0030*/  LDC R3, c[0x0][0x360] ;  /* 0x0000d800ff037b82 */ /* 0x000e300000000800 */
[----:B------:R-:W1:Y:S01]  /*0040*/  LDC.64 R4, c[0x0][0x3a0] ;  /* 0x0000e800ff047b82 */ /* 0x000e620000000a00 */
[----:B0-----:R-:W-:-:S02]  /*0050*/  IMAD R3, R3, UR4, R0 ;  /* 0x0000000403037c24 */ /* 0x001fc4000f8e0200 */
[----:B-1----:R-:W-:-:S05]  /*0060*/  IMAD R0, R5, R4, RZ ;  /* 0x0000000405007224 */ /* 0x002fca00078e02ff */
[----:B------:R-:W-:-:S13]  /*0070*/  ISETP.GE.AND P0, PT, R3, R0, PT ;  /* 0x000000000300720c */ /* 0x000fda0003f06270 */
[----:B------:R-:W-:Y:S05]  /*0080*/  @P0 EXIT ;  /* 0x000000000000094d */ /* 0x000fea0003800000 */
[----:B------:R-:W-:Y:S01]  /*0090*/  IABS R5, R4 ;  /* 0x0000000400057213 */ /* 0x000fe20000000000 */
[----:B------:R-:W0:Y:S01]  /*00a0*/  LDCU.64 UR4, c[0x0][0x358] ;  /* 0x00006b00ff0477ac */ /* 0x000e220008000a00 */
[----:B------:R-:W-:Y:S02]  /*00b0*/  IABS R8, R3 ;  /* 0x0000000300087213 */ /* 0x000fe40000000000 */
[----:B------:R-:W1:Y:S08]  /*00c0*/  I2F.RP R0, R5 ;  /* 0x0000000500007306 */ /* 0x000e700000209400 */
[----:B-1----:R-:W1:Y:S02]  /*00d0*/  MUFU.RCP R0, R0 ;  /* 0x0000000000007308 */ /* 0x002e640000001000 */
[----:B-1----:R-:W-:-:S06]  /*00e0*/  IADD3 R6, PT, PT, R0, 0xffffffe, RZ ;  /* 0x0ffffffe00067810 */ /* 0x002fcc0007ffe0ff */
[----:B------:R1:W2:Y:S02]  /*00f0*/  F2I.FTZ.U32.TRUNC.NTZ R7, R6 ;  /* 0x0000000600077305 */ /* 0x0002a4000021f000 */
[----:B-1----:R-:W-:Y:S02]  /*0100*/  HFMA2 R6, -RZ, RZ, 0, 0 ;  /* 0x00000000ff067431 */ /* 0x002fe400000001ff */
[----:B--2---:R-:W-:-:S04]  /*0110*/  IMAD.MOV R2, RZ, RZ, -R7 ;  /* 0x000000ffff027224 */ /* 0x004fc800078e0a07 */
[----:B------:R-:W-:-:S04]  /*0120*/  IMAD R9, R2, R5, RZ ;  /* 0x0000000502097224 */ /* 0x000fc800078e02ff */
[----:B------:R-:W-:-:S06]  /*0130*/  IMAD.HI.U32 R7, R7, R9, R6 ;  /* 0x0000000907077227 */ /* 0x000fcc00078e0006 */
[----:B------:R-:W-:Y:S02]  /*0140*/  IMAD.HI.U32 R2, R7, R8, RZ ;  /* 0x0000000807027227 */ /* 0x000fe400078e00ff */
[----:B------:R-:W1:Y:S02]  /*0150*/  LDC.64 R6, c[0x0][0x398] ;  /* 0x0000e600ff067b82 */ /* 0x000e640000000a00 */
[----:B------:R-:W-:-:S04]  /*0160*/  IMAD.MOV R0, RZ, RZ, -R2 ;  /* 0x000000ffff007224 */ /* 0x000fc800078e0a02 */
[----:B------:R-:W-:-:S05]  /*0170*/  IMAD R0, R5, R0, R8 ;  /* 0x0000000005007224 */ /* 0x000fca00078e0208 */
[----:B------:R-:W-:-:S13]  /*0180*/  ISETP.GT.U32.AND P2, PT, R5, R0, PT ;  /* 0x000000000500720c */ /* 0x000fda0003f44070 */
[-C--:B------:R-:W-:Y:S01]  /*0190*/  @!P2 IADD3 R0, PT, PT, R0, -R5.reuse, RZ ;  /* 0x800000050000a210 */ /* 0x080fe20007ffe0ff */
[----:B------:R-:W-:Y:S01]  /*01a0*/  @!P2 VIADD R2, R2, 0x1 ;  /* 0x000000010202a836 */ /* 0x000fe20000000000 */
[----:B------:R-:W-:Y:S02]  /*01b0*/  ISETP.NE.AND P2, PT, R4, RZ, PT ;  /* 0x000000ff0400720c */ /* 0x000fe40003f45270 */
[----:B------:R-:W-:Y:S02]  /*01c0*/  ISETP.GE.U32.AND P0, PT, R0, R5, PT ;  /* 0x000000050000720c */ /* 0x000fe40003f06070 */
[----:B------:R-:W-:-:S04]  /*01d0*/  LOP3.LUT R0, R3, R4, RZ, 0x3c, !PT ;  /* 0x0000000403007212 */ /* 0x000fc800078e3cff */
[----:B------:R-:W-:-:S07]  /*01e0*/  ISETP.GE.AND P1, PT, R0, RZ, PT ;  /* 0x000000ff0000720c */ /* 0x000fce0003f26270 */
[----:B------:R-:W-:-:S06]  /*01f0*/  @P0 IADD3 R2, PT, PT, R2, 0x1, RZ ;  /* 0x0000000102020810 */ /* 0x000fcc0007ffe0ff */
[----:B------:R-:W-:Y:S01]  /*0200*/  @!P1 IMAD.MOV R2, RZ, RZ, -R2 ;  /* 0x000000ffff029224 */ /* 0x000fe200078e0a02 */
[----:B------:R-:W-:-:S04]  /*0210*/  @!P2 LOP3.LUT R2, RZ, R4, RZ, 0x33, !PT ;  /* 0x00000004ff02a212 */ /* 0x000fc800078e33ff */
[----:B------:R-:W-:-:S05]  /*0220*/  IADD3 R5, PT, PT, -R2, RZ, RZ ;  /* 0x000000ff02057210 */ /* 0x000fca0007ffe1ff */
[----:B------:R-:W-:-:S04]  /*0230*/  IMAD R5, R4, R5, R3 ;  /* 0x0000000504057224 */ /* 0x000fc800078e0203 */
[----:B-1----:R-:W-:Y:S02]  /*0240*/  IMAD.WIDE R4, R5, 0x4, R6 ;  /* 0x0000000405047825 */ /* 0x002fe400078e0206 */
[----:B------:R-:W1:Y:S04]  /*0250*/  LDC R7, c[0x0][0x3b0] ;  /* 0x0000ec00ff077b82 */ /* 0x000e680000000800 */
[----:B0-----:R-:W1:Y:S02]  /*0260*/  LDG.E.CONSTANT R4, desc[UR4][R4.64] ;  /* 0x0000000404047981 */ /* 0x001e64000c1e9900 */
[----:B-1----:R-:W-:-:S04]  /*0270*/  IADD3 R7, PT, PT, R4, -0x1, R7 ;  /* 0xffffffff04077810 */ /* 0x002fc80007ffe007 */
[----:B------:R-:W-:-:S13]  /*0280*/  ISETP.GE.AND P0, PT, R2, R7, PT ;  /* 0x000000070200720c */ /* 0x000fda0003f06270 */
[----:B------:R-:W0:Y:S01]  /*0290*/  @!P0 LDC.64 R6, c[0x0][0x3b8] ;  /* 0x0000ee00ff068b82 */ /* 0x000e220000000a00 */
[----:B------:R-:W-:Y:S01]  /*02a0*/  @!P0 MOV R9, 0x7fffffff ;  /* 0x7fffffff00098802 */ /* 0x000fe20000000f00 */
[----:B0-----:R-:W-:-:S05]  /*02b0*/  @!P0 IMAD.WIDE R6, R3, 0x4, R6 ;  /* 0x0000000403068825 */ /* 0x001fca00078e0206 */
[----:B------:R0:W-:Y:S01]  /*02c0*/  @!P0 STG.E desc[UR4][R6.64], R9 ;  /* 0x0000000906008986 */ /* 0x0001e2000c101904 */
[----:B------:R-:W-:Y:S05]  /*02d0*/  @!P0 EXIT ;  /* 0x000000000000894d */ /* 0x000fea0003800000 */
[----:B------:R-:W1:Y:S01]  /*02e0*/  LDCU UR6, c[0x0][0x3ac] ;  /* 0x00007580ff0677ac */ /* 0x000e620008000800 */
[----:B0-----:R-:W0:Y:S08]  /*02f0*/  LDC.64 R8, c[0x0][0x390] ;  /* 0x0000e400ff087b82 */ /* 0x001e300000000a00 */
[----:B------:R-:W2:Y:S01]  /*0300*/  LDC.64 R10, c[0x0][0x3b8] ;  /* 0x0000ee00ff0a7b82 */ /* 0x000ea20000000a00 */
[----:B-1----:R-:W-:Y:S01]  /*0310*/  ISETP.NE.AND P0, PT, RZ, UR6, PT ;  /* 0x00000006ff007c0c */ /* 0x002fe2000bf05270 */
[----:B------:R-:W1:-:S12]  /*0320*/  LDCU UR6, c[0x0][0x3a8] ;  /* 0x00007500ff0677ac */ /* 0x000e580008000800 */
[----:B------:R-:W3:Y:S08]  /*0330*/  @P0 LDC.64 R4, c[0x0][0x388] ;  /* 0x0000e200ff040b82 */ /* 0x000ef00000000a00 */
[----:B------:R-:W4:Y:S01]  /*0340*/  @!P0 LDC.64 R6, c[0x0][0x380] ;  /* 0x0000e000ff068b82 */ /* 0x000f220000000a00 */
[----:B---3--:R-:W-:-:S05]  /*0350*/  @P0 IMAD.WIDE R4, R3, 0x4, R4 ;  /* 0x0000000403040825 */ /* 0x008fca00078e0204 */
[----:B------:R-:W1:Y:S01]  /*0360*/  @P0 LDG.E.CONSTANT R0, desc[UR4][R4.64] ;  /* 0x0000000404000981 */ /* 0x000e62000c1e9900 */
[----:B0-----:R-:W-:-:S04]  /*0370*/  IMAD.WIDE R8, R3, 0x4, R8 ;  /* 0x0000000403087825 */ /* 0x001fc800078e0208 */
[C---:B----4-:R-:W-:Y:S02]  /*0380*/  @!P0 IMAD.WIDE R6, R3.reuse, 0x4, R6 ;  /* 0x0000000403068825 */ /* 0x050fe400078e0206 */
[----:B------:R-:W1:Y:S04]  /*0390*/  LDG.E.CONSTANT R9, desc[UR4][R8.64] ;  /* 0x0000000408097981 */ /* 0x000e68000c1e9900 */
[----:B------:R-:W1:Y:S01]  /*03a0*/  @!P0 LDG.E.CONSTANT R0, desc[UR4][R6.64] ;  /* 0x0000000406008981 */ /* 0x000e62000c1e9900 */
[----:B--2---:R-:W-:-:S04]  /*03b0*/  IMAD.WIDE R10, R3, 0x4, R10 ;  /* 0x00000004030a7825 */ /* 0x004fc800078e020a */
[----:B-1----:R-:W-:-:S05]  /*03c0*/  FFMA R3, R9, UR6, R0 ;  /* 0x0000000609037c23 */ /* 0x002fca0008000000 */
[----:B------:R-:W-:Y:S01]  /*03d0*/  STG.E desc[UR4][R10.64], R3 ;  /* 0x000000030a007986 */ /* 0x000fe2000c101904 */
[----:B------:R-:W-:Y:S05]  /*03e0*/  EXIT ;  /* 0x000000000000794d */ /* 0x000fea0003800000 */
.L_x_0:
[----:B------:R-:W-:-:S00]  /*03f0*/  BRA `(.L_x_0) ;  /* 0xfffffffc00fc7947 */ /* 0x000fc0000383ffff */
[----:B------:R-:W-:-:S00]  /*0400*/  NOP ;  /* 0x0000000000007918 */ /* 0x000fc00000000000 */
[----:B------:R-:W-:-:S00]  /*0410*/  NOP ;  /* 0x0000000000007918 */ /* 0x000fc00000000000 */
[----:B------:R-:W-:-:S00]  /*0420*/  NOP ;  /* 0x0000000000007918 */ /* 0x000fc00000000000 */
[----:B------:R-:W-:-:S00]  /*0430*/  NOP ;  /* 0x0000000000007918 */ /* 0x000fc00000000000 */
[----:B------:R-:W-:-:S00]  /*0440*/  NOP ;  /* 0x0000000000007918 */ /* 0x000fc00000000000 */
[----:B------:R-:W-:-:S00]  /*0450*/  NOP ;  /* 0x0000000000007918 */ /* 0x000fc00000000000 */
[----:B------:R-:W-:-:S00]  /*0460*/  NOP ;  /* 0x0000000000007918 */ /* 0x000fc00000000000 */
[----:B------:R-:W-:-:S00]  /*0470*/  NOP ;  /* 0x0000000000007918 */ /* 0x000fc00000000000 */
.L_x_2:


//--------------------- .text.kaufmanstop_axpy_row_f32 --------------------------
	.section	.text.kaufmanstop_axpy_row_f32,"ax",@progbits
	.align	128
        .global         kaufmanstop_axpy_row_f32
        .type           kaufmanstop_axpy_row_f32,@function
        .size           kaufmanstop_axpy_row_f32,(.L_x_3 - kaufmanstop_axpy_row_f32)
        .other          kaufmanstop_axpy_row_f32,@"STO_CUDA_ENTRY STV_DEFAULT"
kaufmanstop_axpy_row_f32:
.text.kaufmanstop_axpy_row_f32:
[----:B------:R-:W-:Y:S01]  /*0000*/  LDC R1, c[0x0][0x37c] ;  /* 0x0000df00ff017b82 */ /* 0x000fe20000000800 */
[----:B------:R-:W0:Y:S07]  /*0010*/  S2R R0, SR_TID.X ;  /* 0x0000000000007919 */ /* 0x000e2e0000002100 */
[----:B------:R-:W0:Y:S01]  /*0020*/  S2UR UR4, SR_CTAID.X ;  /* 0x00000000000479c3 */ /* 0x000e220000002500 */
[----:B------:R-:W1:Y:S07]  /*0030*/  LDCU UR5, c[0x0][0x398] ;  /* 0x00007300ff0577ac */ /* 0x000e6e0008000800 */
[----:B------:R-:W0:Y:S02]  /*0040*/  LDC R11, c[0x0][0x360] ;  /* 0x0000d800ff0b7b82 */ /* 0x000e240000000800 */
[----:B0-----:R-:W-:-:S05]  /*0050*/  IMAD R11, R11, UR4, R0 ;  /* 0x000000040b0b7c24 */ /* 0x001fca000f8e0200 */
[----:B-1----:R-:W-:-:S13]  /*0060*/  ISETP.GE.AND P0, PT, R11, UR5, PT ;  /* 0x000000050b007c0c */ /* 0x002fda000bf06270 */
[----:B------:R-:W-:Y:S05]  /*0070*/  @P0 EXIT ;  /* 0x000000000000094d */ /* 0x000fea0003800000 */
[----:B------:R-:W0:Y:S02]  /*0080*/  LDCU UR4, c[0x0][0x3a0] ;  /* 0x00007400ff0477ac */ /* 0x000e240008000800 */
[----:B0-----:R-:W-:Y:S01]  /*0090*/  ISETP.GE.AND P0, PT, R11, UR4, PT ;  /* 0x000000040b007c0c */ /* 0x001fe2000bf06270 */
[----:B------:R-:W0:-:S12]  /*00a0*/  LDCU.64 UR4, c[0x0][0x358] ;  /* 0x00006b00ff0477ac */ /* 0x000e180008000a00 */
[----:B------:R-:W1:Y:S01]  /*00b0*/  @!P0 LDC.64 R2, c[0x0][0x3a8] ;  /* 0x0000ea00ff028b82 */ /* 0x000e620000000a00 */
[----:B------:R-:W-:Y:S01]  /*00c0*/  @!P0 MOV R5, 0x7fffffff ;  /* 0x7fffffff00058802 */ /* 0x000fe20000000f00 */
[----:B-1----:R-:W-:-:S05]  /*00d0*/  @!P0 IMAD.WIDE R2, R11, 0x4, R2 ;  /* 0x000000040b028825 */ /* 0x002fca00078e0202 */
[----:B0-----:R0:W-:Y:S01]  /*00e0*/  @!P0 STG.E desc[UR4][R2.64], R5 ;  /* 0x0000000502008986 */ /* 0x0011e2000c101904 */
[----:B------:R-:W-:Y:S05]  /*00f0*/  @!P0 EXIT ;  /* 0x000000000000894d */ /* 0x000fea0003800000 */
[----:B------:R-:W1:Y:S01]  /*0100*/  LDCU UR6, c[0x0][0x3a4] ;  /* 0x00007480ff0677ac */ /* 0x000e620008000800 */
[----:B------:R-:W2:Y:S08]  /*0110*/  LDC.64 R6, c[0x0][0x390] ;  /* 0x0000e400ff067b82 */ /* 0x000eb00000000a00 */
[----:B------:R-:W3:Y:S01]  /*0120*/  LDC.64 R8, c[0x0][0x3a8] ;  /* 0x0000ea00ff087b82 */ /* 0x000ee20000000a00 */
[----:B-1----:R-:W-:Y:S01]  /*0130*/  ISETP.NE.AND P0, PT, RZ, UR6, PT ;  /* 0x00000006ff007c0c */ /* 0x002fe2000bf05270 */
[----:B------:R-:W1:-:S12]  /*0140*/  LDCU UR6, c[0x0][0x39c] ;  /* 0x00007380ff0677ac */ /* 0x000e580008000800 */
[----:B0-----:R-:W0:Y:S08]  /*0150*/  @P0 LDC.64 R2, c[0x0][0x388] ;  /* 0x0000e200ff020b82 */ /* 0x001e300000000a00 */
[----:B------:R-:W4:Y:S01]  /*0160*/  @!P0 LDC.64 R4, c[0x0][0x380] ;  /* 0x0000e000ff048b82 */ /* 0x000f220000000a00 */
[----:B0-----:R-:W-:-:S05]  /*0170*/  @P0 IMAD.WIDE R2, R11, 0x4, R2 ;  /* 0x000000040b020825 */ /* 0x001fca00078e0202 */
[----:B------:R-:W1:Y:S01]  /*0180*/  @P0 LDG.E.CONSTANT R0, desc[UR4][R2.64] ;  /* 0x0000000402000981 */ /* 0x000e62000c1e9900 */
[----:B--2---:R-:W-:-:S04]  /*0190*/  IMAD.WIDE R6, R11, 0x4, R6 ;  /* 0x000000040b067825 */ /* 0x004fc800078e0206 */
[C---:B----4-:R-:W-:Y:S02]  /*01a0*/  @!P0 IMAD.WIDE R4, R11.reuse, 0x4, R4 ;  /* 0x000000040b048825 */ /* 0x050fe400078e0204 */
[----:B------:R-:W1:Y:S04]  /*01b0*/  LDG.E.CONSTANT R7, desc[UR4][R6.64] ;  /* 0x0000000406077981 */ /* 0x000e68000c1e9900 */
[----:B------:R-:W1:Y:S01]  /*01c0*/  @!P0 LDG.E.CONSTANT R0, desc[UR4][R4.64] ;  /* 0x0000000404008981 */ /* 0x000e62000c1e9900 */
[----:B---3--:R-:W-:-:S04]  /*01d0*/  IMAD.WIDE R8, R11, 0x4, R8 ;  /* 0x000000040b087825 */ /* 0x008fc800078e0208 */
[----:B-1----:R-:W-:-:S05]  /*01e0*/  FFMA R11, R7, UR6, R0 ;  /* 0x00000006070b7c23 */ /* 0x002fca0008000000 */
[----:B------:R-:W-:Y:S01]  /*01f0*/  STG.E desc[UR4][R8.64], R11 ;  /* 0x0000000b08007986 */ /* 0x000fe2000c101904 */
[----:B------:R-:W-:Y:S05]  /*0200*/  EXIT ;  /* 0x000000000000794d */ /* 0x000fea0003800000 */
.L_x_1:
        /* <DEDUP_REMOVED lines=15> */
.L_x_3:


//--------------------- .nv.shared.reserved.0     --------------------------
	.section	.nv.shared.reserved.0,"aw",@nobits
	.weak		__nv_reservedSMEM_offset_0_alias
	.size		__nv_reservedSMEM_offset_0_alias, 0, 64
	.other		__nv_reservedSMEM_offset_0_alias,@"STO_CUDA_RESERVED_SHARED STV_DEFAULT"
__nv_reservedSMEM_offset_0_alias:
	.zero		0
	.zero		64


//--------------------- .nv.constant0.kaufmanstop_many_series_one_param_time_major_f32 --------------------------
	.section	.nv.constant0.kaufmanstop_many_series_one_param_time_major_f32,"a",@progbits
	.sectionflags	@""
	.align	4
.nv.constant0.kaufmanstop_many_series_one_param_time_major_f32:
	.zero		960


//--------------------- .nv.constant0.kaufmanstop_axpy_row_f32 --------------------------
	.section	.nv.constant0.kaufmanstop_axpy_row_f32,"a",@progbits
	.sectionflags	@""
	.align	4
.nv.constant0.kaufmanstop_axpy_row_f32:
	.zero		944


//--------------------- SYMBOLS --------------------------

	.type		.nv.reservedSmem.offset0,@object
	.size		.nv.reservedSmem.offset0,0x4
